	.headerflags	@"EF_CUDA_TEXMODE_UNIFIED EF_CUDA_64BIT_ADDRESS EF_CUDA_ACCELERATORS EF_CUDA_SM90 EF_CUDA_VIRTUAL_SM(EF_CUDA_SM90)"
	.elftype	@"ET_EXEC"


//--------------------- .nv.info                  --------------------------
	.section	.nv.info,"",@"SHT_CUDA_INFO"
	.align	4


	//----- nvinfo : EIATTR_REGCOUNT
	.align		4
        /*0000*/ 	.byte	0x04, 0x2f
        /*0002*/ 	.short	(.L_3 - .L_2)
	.align		4
.L_2:
        /*0004*/ 	.word	index@(triton_poi_fused__native_batch_norm_legit_no_training_leaky_relu_26)
        /*0008*/ 	.word	0x00000022


	//----- nvinfo : EIATTR_MIN_STACK_SIZE
	.align		4
.L_3:
        /*000c*/ 	.byte	0x04, 0x12
        /*000e*/ 	.short	(.L_5 - .L_4)
	.align		4
.L_4:
        /*0010*/ 	.word	index@(triton_poi_fused__native_batch_norm_legit_no_training_leaky_relu_26)
        /*0014*/ 	.word	0x00000000


	//----- nvinfo : EIATTR_FRAME_SIZE
	.align		4
.L_5:
        /*0018*/ 	.byte	0x04, 0x11
        /*001a*/ 	.short	(.L_7 - .L_6)
	.align		4
.L_6:
        /*001c*/ 	.word	index@(triton_poi_fused__native_batch_norm_legit_no_training_leaky_relu_26)
        /*0020*/ 	.word	0x00000000


	//----- nvinfo : EIATTR_MIN_STACK_SIZE
	.align		4
.L_7:
        /*0024*/ 	.byte	0x04, 0x12
        /*0026*/ 	.short	(.L_9 - .L_8)
	.align		4
.L_8:
        /*0028*/ 	.word	index@(triton_poi_fused__native_batch_norm_legit_no_training_leaky_relu_26)
        /*002c*/ 	.word	0x00000000
.L_9:


//--------------------- .nv.info.triton_poi_fused__native_batch_norm_legit_no_training_leaky_relu_26 --------------------------
	.section	.nv.info.triton_poi_fused__native_batch_norm_legit_no_training_leaky_relu_26,"",@"SHT_CUDA_INFO"
	.sectionflags	@""
	.align	4


	//----- nvinfo : EIATTR_CUDA_API_VERSION
	.align		4
        /*0000*/ 	.byte	0x04, 0x37
        /*0002*/ 	.short	(.L_11 - .L_10)
.L_10:
        /*0004*/ 	.word	0x0000007c


	//----- nvinfo : EIATTR_KPARAM_INFO
	.align		4
.L_11:
        /*0008*/ 	.byte	0x04, 0x17
        /*000a*/ 	.short	(.L_13 - .L_12)
.L_12:
        /*000c*/ 	.word	0x00000000
        /*0010*/ 	.short	0x0007
        /*0012*/ 	.short	0x0034
        /*0014*/ 	.byte	0x00, 0xf0, 0x11, 0x00


	//----- nvinfo : EIATTR_KPARAM_INFO
	.align		4
.L_13:
        /*0018*/ 	.byte	0x04, 0x17
        /*001a*/ 	.short	(.L_15 - .L_14)
.L_14:
        /*001c*/ 	.word	0x00000000
        /*0020*/ 	.short	0x0006
        /*0022*/ 	.short	0x0030
        /*0024*/ 	.byte	0x00, 0xf0, 0x11, 0x00


	//----- nvinfo : EIATTR_KPARAM_INFO
	.align		4
.L_15:
        /*0028*/ 	.byte	0x04, 0x17
        /*002a*/ 	.short	(.L_17 - .L_16)
.L_16:
        /*002c*/ 	.word	0x00000000
        /*0030*/ 	.short	0x0005
        /*0032*/ 	.short	0x0028
        /*0034*/ 	.byte	0x00, 0xf4, 0x21, 0x00


	//----- nvinfo : EIATTR_KPARAM_INFO
	.align		4
.L_17:
        /*0038*/ 	.byte	0x04, 0x17
        /*003a*/ 	.short	(.L_19 - .L_18)
.L_18:
        /*003c*/ 	.word	0x00000000
        /*0040*/ 	.short	0x0004
        /*0042*/ 	.short	0x0020
        /*0044*/ 	.byte	0x00, 0xf4, 0x21, 0x00


	//----- nvinfo : EIATTR_KPARAM_INFO
	.align		4
.L_19:
        /*0048*/ 	.byte	0x04, 0x17
        /*004a*/ 	.short	(.L_21 - .L_20)
.L_20:
        /*004c*/ 	.word	0x00000000
        /*0050*/ 	.short	0x0003
        /*0052*/ 	.short	0x0018
        /*0054*/ 	.byte	0x00, 0xf4, 0x21, 0x00


	//----- nvinfo : EIATTR_KPARAM_INFO
	.align		4
.L_21:
        /*0058*/ 	.byte	0x04, 0x17
        /*005a*/ 	.short	(.L_23 - .L_22)
.L_22:
        /*005c*/ 	.word	0x00000000
        /*0060*/ 	.short	0x0002
        /*0062*/ 	.short	0x0010
        /*0064*/ 	.byte	0x00, 0xf4, 0x21, 0x00


	//----- nvinfo : EIATTR_KPARAM_INFO
	.align		4
.L_23:
        /*0068*/ 	.byte	0x04, 0x17
        /*006a*/ 	.short	(.L_25 - .L_24)
.L_24:
        /*006c*/ 	.word	0x00000000
        /*0070*/ 	.short	0x0001
        /*0072*/ 	.short	0x0008
        /*0074*/ 	.byte	0x00, 0xf4, 0x21, 0x00


	//----- nvinfo : EIATTR_KPARAM_INFO
	.align		4
.L_25:
        /*0078*/ 	.byte	0x04, 0x17
        /*007a*/ 	.short	(.L_27 - .L_26)
.L_26:
        /*007c*/ 	.word	0x00000000
        /*0080*/ 	.short	0x0000
        /*0082*/ 	.short	0x0000
        /*0084*/ 	.byte	0x00, 0xf4, 0x21, 0x00


	//----- nvinfo : EIATTR_SPARSE_MMA_MASK
	.align		4
.L_27:
        /*0088*/ 	.byte	0x03, 0x50
        /*008a*/ 	.short	0x0000


	//----- nvinfo : EIATTR_MAXREG_COUNT
	.align		4
        /*008c*/ 	.byte	0x03, 0x1b
        /*008e*/ 	.short	0x00ff


	//----- nvinfo : EIATTR_EXIT_INSTR_OFFSETS
	.align		4
        /*0090*/ 	.byte	0x04, 0x1c
        /*0092*/ 	.short	(.L_29 - .L_28)


	//   ....[0]....
.L_28:
        /*0094*/ 	.word	0x000010e0


	//   ....[1]....
        /*0098*/ 	.word	0x00001130


	//----- nvinfo : EIATTR_REQNTID
	.align		4
.L_29:
        /*009c*/ 	.byte	0x04, 0x10
        /*009e*/ 	.short	(.L_31 - .L_30)
.L_30:
        /*00a0*/ 	.word	0x00000100
        /*00a4*/ 	.word	0x00000001
        /*00a8*/ 	.word	0x00000001


	//----- nvinfo : EIATTR_CBANK_PARAM_SIZE
	.align		4
.L_31:
        /*00ac*/ 	.byte	0x03, 0x19
        /*00ae*/ 	.short	0x0038


	//----- nvinfo : EIATTR_PARAM_CBANK
	.align		4
        /*00b0*/ 	.byte	0x04, 0x0a
        /*00b2*/ 	.short	(.L_33 - .L_32)
	.align		4
.L_32:
        /*00b4*/ 	.word	index@(.nv.constant0.triton_poi_fused__native_batch_norm_legit_no_training_leaky_relu_26)
        /*00b8*/ 	.short	0x0210
        /*00ba*/ 	.short	0x0038


	//----- nvinfo : EIATTR_SW_WAR
	.align		4
.L_33:
        /*00bc*/ 	.byte	0x04, 0x36
        /*00be*/ 	.short	(.L_35 - .L_34)
.L_34:
        /*00c0*/ 	.word	0x00000008
.L_35:


//--------------------- .nv.callgraph             --------------------------
	.section	.nv.callgraph,"",@"SHT_CUDA_CALLGRAPH"
	.align	4
	.sectionentsize	8
	.align		4
        /*0000*/ 	.word	0x00000000
	.align		4
        /*0004*/ 	.word	0xffffffff
	.align		4
        /*0008*/ 	.word	0x00000000
	.align		4
        /*000c*/ 	.word	0xfffffffe
	.align		4
        /*0010*/ 	.word	0x00000000
	.align		4
        /*0014*/ 	.word	0xfffffffd
	.align		4
        /*0018*/ 	.word	0x00000000
	.align		4
        /*001c*/ 	.word	0xfffffffc


//--------------------- .nv.constant4             --------------------------
	.section	.nv.constant4,"a",@progbits
	.align	8
	.align		8
.nv.constant4:
        /*0000*/ 	.dword	_$_str
	.align		8
        /*0008*/ 	.dword	_$_str_$_2


//--------------------- .text.triton_poi_fused__native_batch_norm_legit_no_training_leaky_relu_26 --------------------------
	.section	.text.triton_poi_fused__native_batch_norm_legit_no_training_leaky_relu_26,"ax",@progbits
	.sectionflags	@"SHF_BARRIERS=1"
	.align	128
        .global         triton_poi_fused__native_batch_norm_legit_no_training_leaky_relu_26
        .type           triton_poi_fused__native_batch_norm_legit_no_training_leaky_relu_26,@function
        .size           triton_poi_fused__native_batch_norm_legit_no_training_leaky_relu_26,(.L_x_1 - triton_poi_fused__native_batch_norm_legit_no_training_leaky_relu_26)
        .other          triton_poi_fused__native_batch_norm_legit_no_training_leaky_relu_26,@"STO_CUDA_ENTRY STV_DEFAULT"
triton_poi_fused__native_batch_norm_legit_no_training_leaky_relu_26:
.text.triton_poi_fused__native_batch_norm_legit_no_training_leaky_relu_26:
[----:B------:R-:W0:Y:S01]  /*0000*/  LDC R1, c[0x0][0x28] ;  /* 0x00000a00ff017b82 */ /* 0x000e220000000800 */
[----:B------:R-:W1:Y:S07]  /*0010*/  S2R R3, SR_TID.X ;  /* 0x0000000000037919 */ /* 0x000e6e0000002100 */
[----:B------:R-:W2:Y:S01]  /*0020*/  LDC.64 R30, c[0x0][0x210] ;  /* 0x00008400ff1e7b82 */ /* 0x000ea20000000a00 */
[----:B------:R-:W-:Y:S02]  /*0030*/  CS2R R4, SRZ ;  /* 0x0000000000047805 */ /* 0x000fe4000001ff00 */
[----:B------:R-:W-:Y:S01]  /*0040*/  CS2R R6, SRZ ;  /* 0x0000000000067805 */ /* 0x000fe2000001ff00 */
[----:B------:R-:W3:Y:S01]  /*0050*/  S2R R2, SR_CTAID.X ;  /* 0x0000000000027919 */ /* 0x000ee20000002500 */
[----:B------:R-:W-:Y:S01]  /*0060*/  ULDC.64 UR6, c[0x0][0x208] ;  /* 0x0000820000067ab9 */ /* 0x000fe20000000a00 */
[----:B------:R-:W4:Y:S02]  /*0070*/  S2R R0, SR_CTAID.Y ;  /* 0x0000000000007919 */ /* 0x000f240000002600 */
[----:B------:R-:W5:Y:S01]  /*0080*/  LDC.64 R26, c[0x0][0x218] ;  /* 0x00008600ff1a7b82 */ /* 0x000f620000000a00 */
[----:B-1----:R-:W-:-:S02]  /*0090*/  SHF.L.U32 R21, R3, 0x2, RZ ;  /* 0x0000000203157819 */ /* 0x002fc400000006ff */
[----:B------:R-:W-:Y:S02]  /*00a0*/  SHF.R.U32.HI R3, RZ, 0x4, R3 ;  /* 0x00000004ff037819 */ /* 0x000fe40000011603 */
[----:B---3--:R-:W-:Y:S02]  /*00b0*/  SHF.L.U32 R2, R2, 0x6, RZ ;  /* 0x0000000602027819 */ /* 0x008fe400000006ff */
[----:B------:R-:W-:Y:S01]  /*00c0*/  SGXT.U32 R3, R3, 0x4 ;  /* 0x000000040303781a */ /* 0x000fe20000000000 */
[----:B----4-:R-:W-:Y:S01]  /*00d0*/  IMAD.SHL.U32 R0, R0, 0x40, RZ ;  /* 0x0000004000007824 */ /* 0x010fe200078e00ff */
[----:B------:R-:W-:-:S04]  /*00e0*/  LOP3.LUT R24, R2, 0x3c, R21, 0xf8, !PT ;  /* 0x0000003c02187812 */ /* 0x000fc800078ef815 */
[----:B------:R-:W-:Y:S02]  /*00f0*/  ISETP.GE.AND P0, PT, R24, 0x100, PT ;  /* 0x000001001800780c */ /* 0x000fe40003f06270 */
[----:B------:R-:W-:Y:S02]  /*0100*/  LOP3.LUT R9, R0, R3, RZ, 0xfc, !PT ;  /* 0x0000000300097212 */ /* 0x000fe400078efcff */
[----:B------:R-:W-:Y:S02]  /*0110*/  LOP3.LUT R11, R0, 0x10, R3, 0xfe, !PT ;  /* 0x00000010000b7812 */ /* 0x000fe400078efe03 */
[----:B------:R-:W-:Y:S02]  /*0120*/  ISETP.LT.AND P1, PT, R9, 0x40, !P0 ;  /* 0x000000400900780c */ /* 0x000fe40004721270 */
[C---:B------:R-:W-:Y:S01]  /*0130*/  ISETP.LT.AND P2, PT, R11.reuse, 0x40, !P0 ;  /* 0x000000400b00780c */ /* 0x040fe20004741270 */
[----:B------:R-:W-:Y:S01]  /*0140*/  IMAD R19, R11, 0x100, R24 ;  /* 0x000001000b137824 */ /* 0x000fe200078e0218 */
[----:B------:R-:W-:-:S02]  /*0150*/  LEA R17, R9, R24, 0x8 ;  /* 0x0000001809117211 */ /* 0x000fc400078e40ff */
[----:B------:R-:W-:Y:S02]  /*0160*/  CS2R R8, SRZ ;  /* 0x0000000000087805 */ /* 0x000fe4000001ff00 */
[----:B------:R-:W-:Y:S01]  /*0170*/  CS2R R10, SRZ ;  /* 0x00000000000a7805 */ /* 0x000fe2000001ff00 */
[----:B--2---:R-:W-:Y:S01]  /*0180*/  IMAD.WIDE R18, R19, 0x4, R30 ;  /* 0x0000000413127825 */ /* 0x004fe200078e021e */
[----:B------:R-:W-:-:S03]  /*0190*/  LOP3.LUT R15, R0, 0x20, R3, 0xfe, !PT ;  /* 0x00000020000f7812 */ /* 0x000fc600078efe03 */
[----:B------:R-:W-:Y:S01]  /*01a0*/  IMAD.WIDE R16, R17, 0x4, R30 ;  /* 0x0000000411107825 */ /* 0x000fe200078e021e */
[----:B------:R-:W-:Y:S02]  /*01b0*/  LOP3.LUT R23, R0, 0x30, R3, 0xfe, !PT ;  /* 0x0000003000177812 */ /* 0x000fe400078efe03 */
[----:B------:R-:W-:Y:S01]  /*01c0*/  LEA R29, R15, R24, 0x8 ;  /* 0x000000180f1d7211 */ /* 0x000fe200078e40ff */
[----:B------:R1:W2:Y:S01]  /*01d0*/  @P2 LDG.E.EL.128 R8, desc[UR6][R18.64] ;  /* 0x0000000612082981 */ /* 0x0002a2000c2e1d00 */
[----:B------:R-:W-:-:S03]  /*01e0*/  ISETP.LT.AND P2, PT, R23, 0x40, !P0 ;  /* 0x000000401700780c */ /* 0x000fc60004741270 */
[----:B------:R3:W4:Y:S01]  /*01f0*/  @P1 LDG.E.EL.128 R4, desc[UR6][R16.64] ;  /* 0x0000000610041981 */ /* 0x000722000c2e1d00 */
[----:B------:R-:W-:Y:S01]  /*0200*/  ISETP.LT.AND P1, PT, R15, 0x40, !P0 ;  /* 0x000000400f00780c */ /* 0x000fe20004721270 */
[----:B------:R-:W-:Y:S01]  /*0210*/  IMAD R23, R23, 0x100, R24 ;  /* 0x0000010017177824 */ /* 0x000fe200078e0218 */
[----:B------:R-:W-:Y:S01]  /*0220*/  LOP3.LUT R0, R0, 0x3c, R21, 0xf8, !PT ;  /* 0x0000003c00007812 */ /* 0x000fe200078ef815 */
[--C-:B------:R-:W-:Y:S01]  /*0230*/  IMAD.WIDE R28, R29, 0x4, R30.reuse ;  /* 0x000000041d1c7825 */ /* 0x100fe200078e021e */
[----:B------:R-:W-:Y:S02]  /*0240*/  CS2R R12, SRZ ;  /* 0x00000000000c7805 */ /* 0x000fe4000001ff00 */
[----:B------:R-:W-:Y:S02]  /*0250*/  CS2R R14, SRZ ;  /* 0x00000000000e7805 */ /* 0x000fe4000001ff00 */
[----:B-1----:R-:W-:Y:S01]  /*0260*/  CS2R R18, SRZ ;  /* 0x0000000000127805 */ /* 0x002fe2000001ff00 */
[----:B------:R-:W-:Y:S01]  /*0270*/  IMAD.WIDE R30, R23, 0x4, R30 ;  /* 0x00000004171e7825 */ /* 0x000fe200078e021e */
[----:B------:R-:W-:-:S02]  /*0280*/  CS2R R20, SRZ ;  /* 0x0000000000147805 */ /* 0x000fc4000001ff00 */
[----:B---3--:R-:W-:Y:S02]  /*0290*/  CS2R R16, SRZ ;  /* 0x0000000000107805 */ /* 0x008fe4000001ff00 */
[----:B------:R-:W-:Y:S01]  /*02a0*/  CS2R R22, SRZ ;  /* 0x0000000000167805 */ /* 0x000fe2000001ff00 */
[C---:B-----5:R-:W-:Y:S01]  /*02b0*/  IMAD.WIDE R26, R24.reuse, 0x4, R26 ;  /* 0x00000004181a7825 */ /* 0x060fe200078e021a */
[----:B------:R1:W3:Y:S04]  /*02c0*/  @P1 LDG.E.EL.128 R12, desc[UR6][R28.64] ;  /* 0x000000061c0c1981 */ /* 0x0002e8000c2e1d00 */
[----:B------:R-:W5:Y:S04]  /*02d0*/  @P2 LDG.E.EL.128 R16, desc[UR6][R30.64] ;  /* 0x000000061e102981 */ /* 0x000f68000c2e1d00 */
[----:B------:R-:W4:Y:S01]  /*02e0*/  @!P0 LDG.E.EL.128 R20, desc[UR6][R26.64] ;  /* 0x000000061a148981 */ /* 0x000f22000c2e1d00 */
[----:B-1----:R-:W1:Y:S02]  /*02f0*/  LDC.64 R28, c[0x0][0x220] ;  /* 0x00008800ff1c7b82 */ /* 0x002e640000000a00 */
[----:B-1----:R-:W-:-:S04]  /*0300*/  IMAD.WIDE R28, R24, 0x4, R28 ;  /* 0x00000004181c7825 */ /* 0x002fc800078e021c */
[C---:B----4-:R-:W-:Y:S01]  /*0310*/  FADD R4, -R20.reuse, R4 ;  /* 0x0000000414047221 */ /* 0x050fe20000000100 */
[C---:B--2---:R-:W-:Y:S01]  /*0320*/  FADD R25, -R20.reuse, R8 ;  /* 0x0000000814197221 */ /* 0x044fe20000000100 */
[C---:B---3--:R-:W-:Y:S01]  /*0330*/  FADD R12, -R20.reuse, R12 ;  /* 0x0000000c140c7221 */ /* 0x048fe20000000100 */
[----:B-----5:R-:W-:Y:S01]  /*0340*/  FADD R16, -R20, R16 ;  /* 0x0000001014107221 */ /* 0x020fe20000000100 */
[C---:B------:R-:W-:Y:S01]  /*0350*/  FADD R5, -R21.reuse, R5 ;  /* 0x0000000515057221 */ /* 0x040fe20000000100 */
[C---:B------:R-:W-:Y:S01]  /*0360*/  FADD R20, -R21.reuse, R9 ;  /* 0x0000000915147221 */ /* 0x040fe20000000100 */
[C---:B------:R-:W-:Y:S01]  /*0370*/  FADD R13, -R21.reuse, R13 ;  /* 0x0000000d150d7221 */ /* 0x040fe20000000100 */
[----:B------:R-:W-:Y:S01]  /*0380*/  FADD R17, -R21, R17 ;  /* 0x0000001115117221 */ /* 0x000fe20000000100 */
[C---:B------:R-:W-:Y:S01]  /*0390*/  FADD R6, -R22.reuse, R6 ;  /* 0x0000000616067221 */ /* 0x040fe20000000100 */
[C---:B------:R-:W-:Y:S01]  /*03a0*/  FADD R21, -R22.reuse, R10 ;  /* 0x0000000a16157221 */ /* 0x040fe20000000100 */
[C---:B------:R-:W-:Y:S01]  /*03b0*/  FADD R14, -R22.reuse, R14 ;  /* 0x0000000e160e7221 */ /* 0x040fe20000000100 */
[----:B------:R-:W-:Y:S01]  /*03c0*/  FADD R18, -R22, R18 ;  /* 0x0000001216127221 */ /* 0x000fe20000000100 */
[----:B------:R-:W-:Y:S01]  /*03d0*/  FADD R22, -R23, R11 ;  /* 0x0000000b17167221 */ /* 0x000fe20000000100 */
[----:B------:R-:W-:-:S02]  /*03e0*/  CS2R R8, SRZ ;  /* 0x0000000000087805 */ /* 0x000fc4000001ff00 */
[----:B------:R-:W-:-:S06]  /*03f0*/  CS2R R10, SRZ ;  /* 0x00000000000a7805 */ /* 0x000fcc000001ff00 */
[----:B------:R-:W2:Y:S01]  /*0400*/  @!P0 LDG.E.EL.128 R8, desc[UR6][R28.64] ;  /* 0x000000061c088981 */ /* 0x000ea2000c2e1d00 */
[C---:B------:R-:W-:Y:S01]  /*0410*/  FADD R26, -R23.reuse, R7 ;  /* 0x00000007171a7221 */ /* 0x040fe20000000100 */
[C---:B------:R-:W-:Y:S01]  /*0420*/  FADD R7, -R23.reuse, R19 ;  /* 0x0000001317077221 */ /* 0x040fe20000000100 */
[----:B------:R-:W-:Y:S01]  /*0430*/  FADD R15, -R23, R15 ;  /* 0x0000000f170f7221 */ /* 0x000fe20000000100 */
[----:B--2---:R-:W-:-:S04]  /*0440*/  FADD R27, R8, 9.9999997473787516356e-06 ;  /* 0x3727c5ac081b7421 */ /* 0x004fc80000000000 */
[----:B------:R-:W1:Y:S01]  /*0450*/  MUFU.SQRT R8, R27 ;  /* 0x0000001b00087308 */ /* 0x000e620000002000 */
[----:B------:R-:W-:Y:S01]  /*0460*/  FADD R11, R11, 9.9999997473787516356e-06 ;  /* 0x3727c5ac0b0b7421 */ /* 0x000fe20000000000 */
[----:B------:R-:W-:Y:S01]  /*0470*/  FADD R19, R10, 9.9999997473787516356e-06 ;  /* 0x3727c5ac0a137421 */ /* 0x000fe20000000000 */
[----:B------:R-:W-:-:S05]  /*0480*/  HFMA2.MMA R10, -RZ, RZ, 1.625, 0 ;  /* 0x3e800000ff0a7435 */ /* 0x000fca00000001ff */
[----:B------:R-:W2:Y:S01]  /*0490*/  MUFU.SQRT R30, R11 ;  /* 0x0000000b001e7308 */ /* 0x000ea20000002000 */
[C---:B-1----:R-:W-:Y:S02]  /*04a0*/  FSETP.GT.AND P6, PT, R8.reuse, 8.50705917302346158658e+37, PT ;  /* 0x7e8000000800780b */ /* 0x042fe40003fc4000 */
[----:B------:R-:W-:Y:S02]  /*04b0*/  FSETP.GEU.AND P1, PT, R8, 1.175494350822287508e-38, PT ;  /* 0x008000000800780b */ /* 0x000fe40003f2e000 */
[----:B------:R-:W-:Y:S01]  /*04c0*/  FSEL R28, R10, 1, P6 ;  /* 0x3f8000000a1c7808 */ /* 0x000fe20003000000 */
[----:B------:R-:W-:Y:S02]  /*04d0*/  FADD R9, R9, 9.9999997473787516356e-06 ;  /* 0x3727c5ac09097421 */ /* 0x000fe40000000000 */
[----:B------:R-:W1:Y:S06]  /*04e0*/  MUFU.SQRT R19, R19 ;  /* 0x0000001300137308 */ /* 0x000e6c0000002000 */
[----:B------:R-:W-:Y:S01]  /*04f0*/  @P6 FMUL R8, R8, 0.25 ;  /* 0x3e80000008086820 */ /* 0x000fe20000400000 */
[----:B--2---:R-:W-:Y:S01]  /*0500*/  FSETP.GT.AND P6, PT, R30, 8.50705917302346158658e+37, PT ;  /* 0x7e8000001e00780b */ /* 0x004fe20003fc4000 */
[----:B------:R-:W-:-:S02]  /*0510*/  @!P1 FMUL R28, R28, 16777216 ;  /* 0x4b8000001c1c9820 */ /* 0x000fc40000400000 */
[----:B------:R-:W-:Y:S01]  /*0520*/  @!P1 FMUL R8, R8, 16777216 ;  /* 0x4b80000008089820 */ /* 0x000fe20000400000 */
[----:B------:R-:W-:Y:S01]  /*0530*/  FSETP.GEU.AND P1, PT, R30, 1.175494350822287508e-38, PT ;  /* 0x008000001e00780b */ /* 0x000fe20003f2e000 */
[----:B------:R-:W2:Y:S01]  /*0540*/  MUFU.SQRT R23, R9 ;  /* 0x0000000900177308 */ /* 0x000ea20000002000 */
[----:B-1----:R-:W-:-:S07]  /*0550*/  FSETP.GT.AND P4, PT, R19, 8.50705917302346158658e+37, PT ;  /* 0x7e8000001300780b */ /* 0x002fce0003f84000 */
[----:B------:R-:W-:Y:S01]  /*0560*/  @P6 FMUL R30, R30, 0.25 ;  /* 0x3e8000001e1e6820 */ /* 0x000fe20000400000 */
[----:B------:R-:W-:-:S03]  /*0570*/  FSETP.GEU.AND P5, PT, R19, 1.175494350822287508e-38, PT ;  /* 0x008000001300780b */ /* 0x000fc60003fae000 */
[----:B------:R-:W-:Y:S01]  /*0580*/  @!P1 FMUL R30, R30, 16777216 ;  /* 0x4b8000001e1e9820 */ /* 0x000fe20000400000 */
[----:B------:R-:W1:Y:S01]  /*0590*/  MUFU.RCP R9, R8 ;  /* 0x0000000800097308 */ /* 0x000e620000001000 */
[C---:B--2---:R-:W-:Y:S02]  /*05a0*/  FSETP.GT.AND P2, PT, R23.reuse, 8.50705917302346158658e+37, PT ;  /* 0x7e8000001700780b */ /* 0x044fe40003f44000 */
[----:B------:R-:W-:-:S05]  /*05b0*/  FSETP.GEU.AND P3, PT, R23, 1.175494350822287508e-38, PT ;  /* 0x008000001700780b */ /* 0x000fca0003f6e000 */
[----:B------:R-:W2:Y:S01]  /*05c0*/  MUFU.RCP R30, R30 ;  /* 0x0000001e001e7308 */ /* 0x000ea20000001000 */
[----:B------:R-:W-:Y:S01]  /*05d0*/  FSEL R11, R10, 1, P6 ;  /* 0x3f8000000a0b7808 */ /* 0x000fe20003000000 */
[----:B------:R-:W-:-:S04]  /*05e0*/  @P4 FMUL R19, R19, 0.25 ;  /* 0x3e80000013134820 */ /* 0x000fc80000400000 */
[----:B------:R-:W-:Y:S01]  /*05f0*/  @!P5 FMUL R19, R19, 16777216 ;  /* 0x4b8000001313d820 */ /* 0x000fe20000400000 */
[----:B------:R-:W-:Y:S01]  /*0600*/  @P2 FMUL R23, R23, 0.25 ;  /* 0x3e80000017172820 */ /* 0x000fe20000400000 */
[----:B------:R-:W-:Y:S01]  /*0610*/  @!P1 FMUL R11, R11, 16777216 ;  /* 0x4b8000000b0b9820 */ /* 0x000fe20000400000 */
[----:B-1----:R-:W-:Y:S01]  /*0620*/  FMUL R9, R9, R28 ;  /* 0x0000001c09097220 */ /* 0x002fe20000400000 */
[----:B------:R2:W1:Y:S01]  /*0630*/  MUFU.RCP R27, R19 ;  /* 0x00000013001b7308 */ /* 0x0004620000001000 */
[----:B------:R-:W-:Y:S01]  /*0640*/  @!P3 FMUL R23, R23, 16777216 ;  /* 0x4b8000001717b820 */ /* 0x000fe20000400000 */
[C---:B------:R-:W-:Y:S02]  /*0650*/  FSEL R8, R10.reuse, 1, P2 ;  /* 0x3f8000000a087808 */ /* 0x040fe40001000000 */
[----:B------:R-:W-:Y:S01]  /*0660*/  FSEL R28, R10, 1, P4 ;  /* 0x3f8000000a1c7808 */ /* 0x000fe20002000000 */
[----:B--2---:R-:W-:Y:S02]  /*0670*/  FMUL R19, R30, R11 ;  /* 0x0000000b1e137220 */ /* 0x004fe40000400000 */
[----:B------:R-:W2:Y:S01]  /*0680*/  LDC.64 R10, c[0x0][0x228] ;  /* 0x00008a00ff0a7b82 */ /* 0x000ea20000000a00 */
[----:B------:R-:W3:Y:S01]  /*0690*/  MUFU.RCP R23, R23 ;  /* 0x0000001700177308 */ /* 0x000ee20000001000 */
[----:B------:R-:W-:-:S06]  /*06a0*/  @!P5 FMUL R28, R28, 16777216 ;  /* 0x4b8000001c1cd820 */ /* 0x000fcc0000400000 */
[----:B------:R-:W4:Y:S01]  /*06b0*/  LDC.64 R30, c[0x0][0x230] ;  /* 0x00008c00ff1e7b82 */ /* 0x000f220000000a00 */
[----:B------:R-:W-:Y:S01]  /*06c0*/  @!P3 FMUL R8, R8, 16777216 ;  /* 0x4b8000000808b820 */ /* 0x000fe20000400000 */
[----:B-1----:R-:W-:Y:S01]  /*06d0*/  FMUL R27, R27, R28 ;  /* 0x0000001c1b1b7220 */ /* 0x002fe20000400000 */
[C---:B------:R-:W-:Y:S01]  /*06e0*/  FMUL R7, R19.reuse, R7 ;  /* 0x0000000713077220 */ /* 0x040fe20000400000 */
[----:B------:R-:W-:Y:S01]  /*06f0*/  FMUL R22, R19, R22 ;  /* 0x0000001613167220 */ /* 0x000fe20000400000 */
[----:B---3--:R-:W-:Y:S01]  /*0700*/  FMUL R8, R23, R8 ;  /* 0x0000000817087220 */ /* 0x008fe20000400000 */
[C---:B------:R-:W-:Y:S01]  /*0710*/  FMUL R23, R19.reuse, R15 ;  /* 0x0000000f13177220 */ /* 0x040fe20000400000 */
[----:B------:R-:W-:Y:S01]  /*0720*/  FMUL R19, R19, R26 ;  /* 0x0000001a13137220 */ /* 0x000fe20000400000 */
[C---:B------:R-:W-:Y:S01]  /*0730*/  FMUL R18, R27.reuse, R18 ;  /* 0x000000121b127220 */ /* 0x040fe20000400000 */
[C---:B------:R-:W-:Y:S01]  /*0740*/  FMUL R26, R27.reuse, R14 ;  /* 0x0000000e1b1a7220 */ /* 0x040fe20000400000 */
[C---:B------:R-:W-:Y:S01]  /*0750*/  FMUL R21, R27.reuse, R21 ;  /* 0x000000151b157220 */ /* 0x040fe20000400000 */
[----:B------:R-:W-:Y:S01]  /*0760*/  FMUL R6, R27, R6 ;  /* 0x000000061b067220 */ /* 0x000fe20000400000 */
[C---:B------:R-:W-:Y:S01]  /*0770*/  FMUL R27, R8.reuse, R13 ;  /* 0x0000000d081b7220 */ /* 0x040fe20000400000 */
[C---:B------:R-:W-:Y:S01]  /*0780*/  FMUL R28, R9.reuse, R12 ;  /* 0x0000000c091c7220 */ /* 0x040fe20000400000 */
[C---:B------:R-:W-:Y:S01]  /*0790*/  FMUL R17, R8.reuse, R17 ;  /* 0x0000001108117220 */ /* 0x040fe20000400000 */
[C---:B------:R-:W-:Y:S01]  /*07a0*/  FMUL R20, R8.reuse, R20 ;  /* 0x0000001408147220 */ /* 0x040fe20000400000 */
[----:B------:R-:W-:Y:S01]  /*07b0*/  FMUL R5, R8, R5 ;  /* 0x0000000508057220 */ /* 0x000fe20000400000 */
[C---:B------:R-:W-:Y:S01]  /*07c0*/  FMUL R16, R9.reuse, R16 ;  /* 0x0000001009107220 */ /* 0x040fe20000400000 */
[C---:B------:R-:W-:Y:S01]  /*07d0*/  FMUL R25, R9.reuse, R25 ;  /* 0x0000001909197220 */ /* 0x040fe20000400000 */
[----:B------:R-:W-:Y:S01]  /*07e0*/  FMUL R4, R9, R4 ;  /* 0x0000000409047220 */ /* 0x000fe20000400000 */
[----:B--2---:R-:W-:Y:S01]  /*07f0*/  IMAD.WIDE R12, R24, 0x4, R10 ;  /* 0x00000004180c7825 */ /* 0x004fe200078e020a */
[----:B------:R-:W-:-:S02]  /*0800*/  CS2R R8, SRZ ;  /* 0x0000000000087805 */ /* 0x000fc4000001ff00 */
[----:B------:R-:W-:Y:S02]  /*0810*/  CS2R R10, SRZ ;  /* 0x00000000000a7805 */ /* 0x000fe4000001ff00 */
[----:B------:R-:W-:Y:S01]  /*0820*/  CS2R R14, SRZ ;  /* 0x00000000000e7805 */ /* 0x000fe2000001ff00 */
[----:B----4-:R-:W-:-:S03]  /*0830*/  IMAD.WIDE R30, R24, 0x4, R30 ;  /* 0x00000004181e7825 */ /* 0x010fc600078e021e */
[----:B------:R1:W2:Y:S02]  /*0840*/  @!P0 LDG.E.EL.128 R8, desc[UR6][R12.64] ;  /* 0x000000060c088981 */ /* 0x0002a4000c2e1d00 */
[----:B-1----:R-:W-:-:S06]  /*0850*/  CS2R R12, SRZ ;  /* 0x00000000000c7805 */ /* 0x002fcc000001ff00 */
[----:B------:R-:W2:Y:S01]  /*0860*/  @!P0 LDG.E.EL.128 R12, desc[UR6][R30.64] ;  /* 0x000000061e0c8981 */ /* 0x000ea2000c2e1d00 */
[----:B------:R-:W1:Y:S01]  /*0870*/  S2UR UR5, SR_CgaCtaId ;  /* 0x00000000000579c3 */ /* 0x000e620000008800 */
[----:B------:R-:W-:Y:S02]  /*0880*/  UMOV UR4, 0x400 ;  /* 0x0000040000047882 */ /* 0x000fe40000000000 */
[----:B-1----:R-:W-:Y:S01]  /*0890*/  UPRMT UR4, UR5, 0x654, UR4 ;  /* 0x0000065405047896 */ /* 0x002fe20008000004 */
[-CC-:B--2---:R-:W-:Y:S01]  /*08a0*/  FFMA R4, R4, R8.reuse, R12.reuse ;  /* 0x0000000804047223 */ /* 0x184fe2000000000c */
[-CC-:B------:R-:W-:Y:S01]  /*08b0*/  FFMA R25, R25, R8.reuse, R12.reuse ;  /* 0x0000000819197223 */ /* 0x180fe2000000000c */
[-CC-:B------:R-:W-:Y:S01]  /*08c0*/  FFMA R28, R28, R8.reuse, R12.reuse ;  /* 0x000000081c1c7223 */ /* 0x180fe2000000000c */
[----:B------:R-:W-:Y:S02]  /*08d0*/  FFMA R12, R16, R8, R12 ;  /* 0x00000008100c7223 */ /* 0x000fe4000000000c */
[----:B------:R-:W1:Y:S01]  /*08e0*/  S2R R8, SR_TID.X ;  /* 0x0000000000087919 */ /* 0x000e620000002100 */
[----:B------:R-:W-:-:S05]  /*08f0*/  FFMA R5, R5, R9, R13 ;  /* 0x0000000905057223 */ /* 0x000fca000000000d */
[----:B------:R-:W-:Y:S01]  /*0900*/  FSETP.GT.AND P1, PT, R5, RZ, PT ;  /* 0x000000ff0500720b */ /* 0x000fe20003f24000 */
[-CC-:B------:R-:W-:Y:S01]  /*0910*/  FFMA R21, R21, R10.reuse, R14.reuse ;  /* 0x0000000a15157223 */ /* 0x180fe2000000000e */
[----:B------:R-:W-:Y:S01]  /*0920*/  FSETP.GT.AND P2, PT, R4, RZ, PT ;  /* 0x000000ff0400720b */ /* 0x000fe20003f44000 */
[----:B------:R-:W-:Y:S01]  /*0930*/  FFMA R6, R6, R10, R14 ;  /* 0x0000000a06067223 */ /* 0x000fe2000000000e */
[----:B------:R-:W-:Y:S01]  /*0940*/  FFMA R19, R19, R11, R15 ;  /* 0x0000000b13137223 */ /* 0x000fe2000000000f */
[----:B------:R-:W-:-:S08]  /*0950*/  FFMA R20, R20, R9, R13 ;  /* 0x0000000914147223 */ /* 0x000fd0000000000d */
[----:B------:R-:W-:Y:S01]  /*0960*/  @!P1 FMUL R5, R5, 0.10000000149011611938 ;  /* 0x3dcccccd05059820 */ /* 0x000fe20000400000 */
[----:B------:R-:W-:Y:S02]  /*0970*/  FSETP.GT.AND P1, PT, R21, RZ, PT ;  /* 0x000000ff1500720b */ /* 0x000fe40003f24000 */
[----:B------:R-:W-:Y:S01]  /*0980*/  FSETP.GT.AND P4, PT, R6, RZ, PT ;  /* 0x000000ff0600720b */ /* 0x000fe20003f84000 */
[-CC-:B------:R-:W-:Y:S01]  /*0990*/  FFMA R26, R26, R10.reuse, R14.reuse ;  /* 0x0000000a1a1a7223 */ /* 0x180fe2000000000e */
[----:B------:R-:W-:Y:S01]  /*09a0*/  FSETP.GT.AND P5, PT, R25, RZ, PT ;  /* 0x000000ff1900720b */ /* 0x000fe20003fa4000 */
[----:B------:R-:W-:Y:S01]  /*09b0*/  FFMA R18, R18, R10, R14 ;  /* 0x0000000a12127223 */ /* 0x000fe2000000000e */
[-CC-:B------:R-:W-:Y:S01]  /*09c0*/  FFMA R27, R27, R9.reuse, R13.reuse ;  /* 0x000000091b1b7223 */ /* 0x180fe2000000000d */
[----:B------:R-:W-:Y:S01]  /*09d0*/  FFMA R9, R17, R9, R13 ;  /* 0x0000000911097223 */ /* 0x000fe2000000000d */
[----:B------:R-:W-:Y:S01]  /*09e0*/  FSETP.GT.AND P6, PT, R19, RZ, PT ;  /* 0x000000ff1300720b */ /* 0x000fe20003fc4000 */
[----:B------:R-:W-:Y:S01]  /*09f0*/  @!P2 FMUL R4, R4, 0.10000000149011611938 ;  /* 0x3dcccccd0404a820 */ /* 0x000fe20000400000 */
[----:B-1----:R-:W-:Y:S01]  /*0a00*/  IMAD.SHL.U32 R10, R8, 0x100, RZ ;  /* 0x00000100080a7824 */ /* 0x002fe200078e00ff */
[----:B------:R-:W-:-:S02]  /*0a10*/  SHF.R.U32.HI R13, RZ, 0x4, R8 ;  /* 0x00000004ff0d7819 */ /* 0x000fc40000011608 */
[----:B------:R-:W-:Y:S01]  /*0a20*/  @!P1 FMUL R21, R21, 0.10000000149011611938 ;  /* 0x3dcccccd15159820 */ /* 0x000fe20000400000 */
[----:B------:R-:W-:Y:S02]  /*0a30*/  FSETP.GT.AND P0, PT, R20, RZ, PT ;  /* 0x000000ff1400720b */ /* 0x000fe40003f04000 */
[----:B------:R-:W-:Y:S01]  /*0a40*/  FSETP.GT.AND P2, PT, R26, RZ, PT ;  /* 0x000000ff1a00720b */ /* 0x000fe20003f44000 */
[-CC-:B------:R-:W-:Y:S01]  /*0a50*/  FFMA R22, R22, R11.reuse, R15.reuse ;  /* 0x0000000b16167223 */ /* 0x180fe2000000000f */
[----:B------:R-:W-:Y:S02]  /*0a60*/  LOP3.LUT R10, R10, 0xf00, RZ, 0xc0, !PT ;  /* 0x00000f000a0a7812 */ /* 0x000fe400078ec0ff */
[----:B------:R-:W-:Y:S02]  /*0a70*/  FSETP.GT.AND P1, PT, R12, RZ, PT ;  /* 0x000000ff0c00720b */ /* 0x000fe40003f24000 */
[----:B------:R-:W-:Y:S01]  /*0a80*/  SGXT.U32 R13, R13, 0x4 ;  /* 0x000000040d0d781a */ /* 0x000fe20000000000 */
[-CC-:B------:R-:W-:Y:S01]  /*0a90*/  FFMA R23, R23, R11.reuse, R15.reuse ;  /* 0x0000000b17177223 */ /* 0x180fe2000000000f */
[----:B------:R-:W-:Y:S01]  /*0aa0*/  FFMA R17, R7, R11, R15 ;  /* 0x0000000b07117223 */ /* 0x000fe2000000000f */
[----:B------:R-:W-:Y:S01]  /*0ab0*/  LOP3.LUT R11, R10, 0x40, RZ, 0xfc, !PT ;  /* 0x000000400a0b7812 */ /* 0x000fe200078efcff */
[----:B------:R-:W-:Y:S01]  /*0ac0*/  @!P4 FMUL R6, R6, 0.10000000149011611938 ;  /* 0x3dcccccd0606c820 */ /* 0x000fe20000400000 */
[C---:B------:R-:W-:Y:S01]  /*0ad0*/  LOP3.LUT R7, R10.reuse, R13, RZ, 0xfc, !PT ;  /* 0x0000000d0a077212 */ /* 0x040fe200078efcff */
[----:B------:R-:W-:Y:S01]  /*0ae0*/  @!P5 FMUL R25, R25, 0.10000000149011611938 ;  /* 0x3dcccccd1919d820 */ /* 0x000fe20000400000 */
[----:B------:R-:W-:-:S02]  /*0af0*/  LEA.HI R14, R10, UR4, RZ, 0x1e ;  /* 0x000000040a0e7c11 */ /* 0x000fc4000f8ff0ff */
[C---:B------:R-:W-:Y:S02]  /*0b00*/  LOP3.LUT R13, R10.reuse, 0x80, RZ, 0xfc, !PT ;  /* 0x000000800a0d7812 */ /* 0x040fe400078efcff */
[----:B------:R-:W-:Y:S02]  /*0b10*/  LOP3.LUT R15, R10, 0xc0, RZ, 0xfc, !PT ;  /* 0x000000c00a0f7812 */ /* 0x000fe400078efcff */
[----:B------:R-:W-:Y:S02]  /*0b20*/  FSETP.GT.AND P4, PT, R22, RZ, PT ;  /* 0x000000ff1600720b */ /* 0x000fe40003f84000 */
[----:B------:R-:W-:Y:S01]  /*0b30*/  FSETP.GT.AND P5, PT, R28, RZ, PT ;  /* 0x000000ff1c00720b */ /* 0x000fe20003fa4000 */
[----:B------:R-:W-:Y:S01]  /*0b40*/  @!P6 FMUL R19, R19, 0.10000000149011611938 ;  /* 0x3dcccccd1313e820 */ /* 0x000fe20000400000 */
[----:B------:R-:W-:Y:S02]  /*0b50*/  LEA.HI R10, R11, UR4, RZ, 0x1e ;  /* 0x000000040b0a7c11 */ /* 0x000fe4000f8ff0ff */
[----:B------:R-:W-:-:S02]  /*0b60*/  FSETP.GT.AND P3, PT, R27, RZ, PT ;  /* 0x000000ff1b00720b */ /* 0x000fc40003f64000 */
[----:B------:R-:W-:Y:S01]  /*0b70*/  LEA R11, R7, R14, 0x2 ;  /* 0x0000000e070b7211 */ /* 0x000fe200078e10ff */
[----:B------:R-:W-:Y:S01]  /*0b80*/  @!P0 FMUL R20, R20, 0.10000000149011611938 ;  /* 0x3dcccccd14148820 */ /* 0x000fe20000400000 */
[----:B------:R-:W-:Y:S02]  /*0b90*/  LEA.HI R14, R13, UR4, RZ, 0x1e ;  /* 0x000000040d0e7c11 */ /* 0x000fe4000f8ff0ff */
[----:B------:R-:W-:Y:S02]  /*0ba0*/  LEA.HI R24, R15, UR4, RZ, 0x1e ;  /* 0x000000040f187c11 */ /* 0x000fe4000f8ff0ff */
[----:B------:R-:W-:Y:S01]  /*0bb0*/  FSETP.GT.AND P6, PT, R23, RZ, PT ;  /* 0x000000ff1700720b */ /* 0x000fe20003fc4000 */
[----:B------:R-:W-:Y:S01]  /*0bc0*/  @!P2 FMUL R26, R26, 0.10000000149011611938 ;  /* 0x3dcccccd1a1aa820 */ /* 0x000fe20000400000 */
[----:B------:R-:W-:Y:S01]  /*0bd0*/  FSETP.GT.AND P0, PT, R9, RZ, PT ;  /* 0x000000ff0900720b */ /* 0x000fe20003f04000 */
[C---:B------:R-:W-:Y:S01]  /*0be0*/  IMAD R10, R7.reuse, 0x4, R10 ;  /* 0x00000004070a7824 */ /* 0x040fe200078e020a */
[----:B------:R-:W-:Y:S01]  /*0bf0*/  FSETP.GT.AND P2, PT, R18, RZ, PT ;  /* 0x000000ff1200720b */ /* 0x000fe20003f44000 */
[----:B------:R-:W-:Y:S01]  /*0c00*/  @!P1 FMUL R12, R12, 0.10000000149011611938 ;  /* 0x3dcccccd0c0c9820 */ /* 0x000fe20000400000 */
[C---:B------:R-:W-:Y:S01]  /*0c10*/  LEA R29, R7.reuse, R14, 0x2 ;  /* 0x0000000e071d7211 */ /* 0x040fe200078e10ff */
[----:B------:R-:W-:Y:S01]  /*0c20*/  IMAD R24, R7, 0x4, R24 ;  /* 0x0000000407187824 */ /* 0x000fe200078e0218 */
[----:B------:R-:W-:Y:S01]  /*0c30*/  FSETP.GT.AND P1, PT, R17, RZ, PT ;  /* 0x000000ff1100720b */ /* 0x000fe20003f24000 */
[----:B------:R-:W-:Y:S01]  /*0c40*/  STS [R11], R4 ;  /* 0x000000040b007388 */ /* 0x000fe20000000800 */
[----:B------:R-:W-:Y:S01]  /*0c50*/  @!P4 FMUL R22, R22, 0.10000000149011611938 ;  /* 0x3dcccccd1616c820 */ /* 0x000fe20000400000 */
[----:B------:R-:W-:-:S02]  /*0c60*/  @!P5 FMUL R28, R28, 0.10000000149011611938 ;  /* 0x3dcccccd1c1cd820 */ /* 0x000fc40000400000 */
[----:B------:R-:W-:Y:S01]  /*0c70*/  STS [R10+0x100], R5 ;  /* 0x000100050a007388 */ /* 0x000fe20000000800 */
[----:B------:R-:W-:-:S03]  /*0c80*/  @!P3 FMUL R27, R27, 0.10000000149011611938 ;  /* 0x3dcccccd1b1bb820 */ /* 0x000fc60000400000 */
[----:B------:R-:W-:Y:S01]  /*0c90*/  STS [R29+0x200], R6 ;  /* 0x000200061d007388 */ /* 0x000fe20000000800 */
[----:B------:R-:W-:-:S03]  /*0ca0*/  @!P6 FMUL R23, R23, 0.10000000149011611938 ;  /* 0x3dcccccd1717e820 */ /* 0x000fc60000400000 */
[----:B------:R1:W-:Y:S04]  /*0cb0*/  STS [R24+0x300], R19 ;  /* 0x0003001318007388 */ /* 0x0003e80000000800 */
[----:B------:R-:W-:Y:S01]  /*0cc0*/  STS [R11+0x40], R25 ;  /* 0x000040190b007388 */ /* 0x000fe20000000800 */
[----:B------:R-:W-:-:S03]  /*0cd0*/  @!P0 FMUL R9, R9, 0.10000000149011611938 ;  /* 0x3dcccccd09098820 */ /* 0x000fc60000400000 */
[----:B------:R-:W-:Y:S01]  /*0ce0*/  STS [R10+0x140], R20 ;  /* 0x000140140a007388 */ /* 0x000fe20000000800 */
[----:B------:R-:W-:-:S03]  /*0cf0*/  @!P2 FMUL R18, R18, 0.10000000149011611938 ;  /* 0x3dcccccd1212a820 */ /* 0x000fc60000400000 */
[----:B------:R2:W-:Y:S01]  /*0d00*/  STS [R29+0x240], R21 ;  /* 0x000240151d007388 */ /* 0x0005e20000000800 */
[----:B------:R-:W-:-:S03]  /*0d10*/  SHF.L.U32 R16, R8, 0x2, RZ ;  /* 0x0000000208107819 */ /* 0x000fc600000006ff */
[----:B------:R-:W-:Y:S01]  /*0d20*/  STS [R24+0x340], R22 ;  /* 0x0003401618007388 */ /* 0x000fe20000000800 */
[----:B------:R-:W-:-:S03]  /*0d30*/  @!P1 FMUL R17, R17, 0.10000000149011611938 ;  /* 0x3dcccccd11119820 */ /* 0x000fc60000400000 */
[----:B------:R-:W-:Y:S01]  /*0d40*/  STS [R11+0x80], R28 ;  /* 0x0000801c0b007388 */ /* 0x000fe20000000800 */
[----:B-1----:R-:W-:Y:S01]  /*0d50*/  SHF.R.S32.HI R19, RZ, 0x1f, R0 ;  /* 0x0000001fff137819 */ /* 0x002fe20000011400 */
[----:B--2---:R-:W1:Y:S02]  /*0d60*/  LDC.64 R20, c[0x0][0x238] ;  /* 0x00008e00ff147b82 */ /* 0x004e640000000a00 */
[----:B------:R-:W-:Y:S04]  /*0d70*/  STS [R10+0x180], R27 ;  /* 0x0001801b0a007388 */ /* 0x000fe80000000800 */
[----:B------:R-:W-:Y:S01]  /*0d80*/  STS [R29+0x280], R26 ;  /* 0x0002801a1d007388 */ /* 0x000fe20000000800 */
[----:B------:R-:W-:-:S03]  /*0d90*/  LOP3.LUT R16, R16, 0x3fc, RZ, 0xc0, !PT ;  /* 0x000003fc10107812 */ /* 0x000fc600078ec0ff */
[----:B------:R2:W-:Y:S04]  /*0da0*/  STS [R24+0x380], R23 ;  /* 0x0003801718007388 */ /* 0x0005e80000000800 */
[----:B------:R-:W-:Y:S04]  /*0db0*/  STS [R11+0xc0], R12 ;  /* 0x0000c00c0b007388 */ /* 0x000fe80000000800 */
[----:B------:R-:W-:Y:S04]  /*0dc0*/  STS [R10+0x1c0], R9 ;  /* 0x0001c0090a007388 */ /* 0x000fe80000000800 */
[----:B------:R3:W-:Y:S01]  /*0dd0*/  STS [R29+0x2c0], R18 ;  /* 0x0002c0121d007388 */ /* 0x0007e20000000800 */
[----:B------:R-:W-:-:S03]  /*0de0*/  LOP3.LUT R4, R16, 0x400, RZ, 0xfc, !PT ;  /* 0x0000040010047812 */ /* 0x000fc600078efcff */
[----:B------:R4:W-:Y:S01]  /*0df0*/  STS [R24+0x3c0], R17 ;  /* 0x0003c01118007388 */ /* 0x0009e20000000800 */
[----:B------:R-:W-:Y:S02]  /*0e00*/  LOP3.LUT R5, R16, 0x800, RZ, 0xfc, !PT ;  /* 0x0000080010057812 */ /* 0x000fe400078efcff */
[----:B------:R-:W-:Y:S02]  /*0e10*/  SHF.R.U32.HI R4, RZ, 0x2, R4 ;  /* 0x00000002ff047819 */ /* 0x000fe40000011604 */
[----:B------:R-:W-:Y:S02]  /*0e20*/  SHF.R.U32.HI R5, RZ, 0x2, R5 ;  /* 0x00000002ff057819 */ /* 0x000fe40000011605 */
[----:B------:R-:W-:Y:S02]  /*0e30*/  LOP3.LUT R8, R8, 0xf0, RZ, 0xc0, !PT ;  /* 0x000000f008087812 */ /* 0x000fe400078ec0ff */
[----:B------:R-:W-:Y:S02]  /*0e40*/  LOP3.LUT R4, R4, 0x1f0, RZ, 0xc0, !PT ;  /* 0x000001f004047812 */ /* 0x000fe400078ec0ff */
[----:B------:R-:W-:Y:S01]  /*0e50*/  LOP3.LUT R6, R5, 0x2f0, RZ, 0xc0, !PT ;  /* 0x000002f005067812 */ /* 0x000fe200078ec0ff */
[----:B------:R-:W-:Y:S01]  /*0e60*/  VIADD R5, R8, UR4 ;  /* 0x0000000408057c36 */ /* 0x000fe20008000000 */
[----:B------:R-:W-:-:S03]  /*0e70*/  IADD3 R7, R4, UR4, RZ ;  /* 0x0000000404077c10 */ /* 0x000fc6000fffe0ff */
[----:B------:R-:W-:Y:S01]  /*0e80*/  VIADD R13, R6, UR4 ;  /* 0x00000004060d7c36 */ /* 0x000fe20008000000 */
[C---:B------:R-:W-:Y:S01]  /*0e90*/  LEA R5, R16.reuse, R5, 0x2 ;  /* 0x0000000510057211 */ /* 0x040fe200078e10ff */
[C---:B------:R-:W-:Y:S01]  /*0ea0*/  IMAD R8, R16.reuse, 0x4, R7 ;  /* 0x0000000410087824 */ /* 0x040fe200078e0207 */
[----:B------:R-:W-:Y:S02]  /*0eb0*/  BAR.SYNC.DEFER_BLOCKING 0x0 ;  /* 0x0000000000007b1d */ /* 0x000fe40000010000 */
[----:B------:R-:W-:Y:S02]  /*0ec0*/  LEA R13, R16, R13, 0x2 ;  /* 0x0000000d100d7211 */ /* 0x000fe400078e10ff */
[-C--:B------:R-:W-:Y:S02]  /*0ed0*/  LEA.HI R19, R19, R0.reuse, RZ, 0x4 ;  /* 0x0000000013137211 */ /* 0x080fe400078f20ff */
[----:B--2---:R-:W-:Y:S01]  /*0ee0*/  SHF.R.S32.HI R23, RZ, 0x1f, R0 ;  /* 0x0000001fff177819 */ /* 0x004fe20000011400 */
[----:B------:R-:W2:Y:S04]  /*0ef0*/  LDS.128 R4, [R5] ;  /* 0x0000000005047984 */ /* 0x000ea80000000c00 */
[----:B------:R-:W5:Y:S04]  /*0f00*/  LDS.128 R8, [R8+0x1000] ;  /* 0x0010000008087984 */ /* 0x000f680000000c00 */
[----:B------:R-:W2:Y:S01]  /*0f10*/  LDS.128 R12, [R13+0x2000] ;  /* 0x002000000d0c7984 */ /* 0x000ea20000000c00 */
[----:B---3--:R-:W-:Y:S01]  /*0f20*/  IMAD.SHL.U32 R18, R19, 0x100, RZ ;  /* 0x0000010013127824 */ /* 0x008fe200078e00ff */
[----:B------:R-:W-:-:S02]  /*0f30*/  LEA.HI R23, R23, R0, RZ, 0x4 ;  /* 0x0000000017177211 */ /* 0x000fc400078f20ff */
[----:B----4-:R-:W-:Y:S02]  /*0f40*/  LOP3.LUT R17, R2, 0x30, R3, 0xfe, !PT ;  /* 0x0000003002117812 */ /* 0x010fe400078efe03 */
[----:B------:R-:W-:Y:S02]  /*0f50*/  LOP3.LUT R22, R23, 0xfffffff0, RZ, 0xc0, !PT ;  /* 0xfffffff017167812 */ /* 0x000fe400078ec0ff */
[----:B------:R-:W-:Y:S02]  /*0f60*/  LOP3.LUT R25, R18, 0xfffff000, RZ, 0xc0, !PT ;  /* 0xfffff00012197812 */ /* 0x000fe400078ec0ff */
[----:B------:R-:W-:Y:S02]  /*0f70*/  LOP3.LUT R19, R2, 0x20, R3, 0xfe, !PT ;  /* 0x0000002002137812 */ /* 0x000fe400078efe03 */
[----:B------:R-:W-:Y:S02]  /*0f80*/  LOP3.LUT R18, R16, 0xc00, RZ, 0xfc, !PT ;  /* 0x00000c0010127812 */ /* 0x000fe400078efcff */
[----:B------:R-:W-:-:S02]  /*0f90*/  LOP3.LUT R23, R2, 0x10, R3, 0xfe, !PT ;  /* 0x0000001002177812 */ /* 0x000fc400078efe03 */
[----:B------:R-:W-:Y:S02]  /*0fa0*/  ISETP.GE.AND P0, PT, R0, 0x40, PT ;  /* 0x000000400000780c */ /* 0x000fe40003f06270 */
[----:B------:R-:W-:Y:S02]  /*0fb0*/  LOP3.LUT R3, R2, R3, RZ, 0xfc, !PT ;  /* 0x0000000302037212 */ /* 0x000fe400078efcff */
[----:B------:R-:W-:Y:S02]  /*0fc0*/  IADD3 R0, R25, R0, -R22 ;  /* 0x0000000019007210 */ /* 0x000fe40007ffe816 */
[----:B------:R-:W-:Y:S02]  /*0fd0*/  SHF.R.U32.HI R18, RZ, 0x2, R18 ;  /* 0x00000002ff127819 */ /* 0x000fe40000011612 */
[----:B------:R-:W-:Y:S02]  /*0fe0*/  ISETP.LT.AND P3, PT, R3, 0x100, !P0 ;  /* 0x000001000300780c */ /* 0x000fe40004761270 */
[----:B------:R-:W-:-:S02]  /*0ff0*/  ISETP.LT.AND P2, PT, R23, 0x100, !P0 ;  /* 0x000001001700780c */ /* 0x000fc40004741270 */
[----:B------:R-:W-:Y:S02]  /*1000*/  ISETP.LT.AND P1, PT, R19, 0x100, !P0 ;  /* 0x000001001300780c */ /* 0x000fe40004721270 */
[----:B------:R-:W-:Y:S02]  /*1010*/  LOP3.LUT R18, R18, 0x3f0, RZ, 0xc0, !PT ;  /* 0x000003f012127812 */ /* 0x000fe400078ec0ff */
[-C--:B------:R-:W-:Y:S02]  /*1020*/  LEA R3, R3, R0.reuse, 0x4 ;  /* 0x0000000003037211 */ /* 0x080fe400078e20ff */
[----:B------:R-:W-:Y:S01]  /*1030*/  ISETP.LT.AND P0, PT, R17, 0x100, !P0 ;  /* 0x000001001100780c */ /* 0x000fe20004701270 */
[----:B------:R-:W-:Y:S01]  /*1040*/  IMAD R23, R23, 0x10, R0 ;  /* 0x0000001017177824 */ /* 0x000fe200078e0200 */
[----:B------:R-:W-:Y:S01]  /*1050*/  LEA R25, R19, R0, 0x4 ;  /* 0x0000000013197211 */ /* 0x000fe200078e20ff */
[----:B------:R-:W-:Y:S02]  /*1060*/  VIADD R27, R18, UR4 ;  /* 0x00000004121b7c36 */ /* 0x000fe40008000000 */
[----:B-1----:R-:W-:-:S04]  /*1070*/  IMAD.WIDE R2, R3, 0x4, R20 ;  /* 0x0000000403027825 */ /* 0x002fc800078e0214 */
[--C-:B------:R-:W-:Y:S01]  /*1080*/  IMAD.WIDE R18, R23, 0x4, R20.reuse ;  /* 0x0000000417127825 */ /* 0x100fe200078e0214 */
[----:B--2---:R1:W-:Y:S03]  /*1090*/  @P3 STG.E.128 desc[UR6][R2.64], R4 ;  /* 0x0000000402003986 */ /* 0x0043e6000c101d06 */
[----:B------:R-:W-:Y:S01]  /*10a0*/  IMAD.WIDE R22, R25, 0x4, R20 ;  /* 0x0000000419167825 */ /* 0x000fe200078e0214 */
[----:B-----5:R1:W-:Y:S01]  /*10b0*/  @P2 STG.E.128 desc[UR6][R18.64], R8 ;  /* 0x0000000812002986 */ /* 0x0203e2000c101d06 */
[----:B------:R-:W-:-:S03]  /*10c0*/  LEA R27, R16, R27, 0x2 ;  /* 0x0000001b101b7211 */ /* 0x000fc600078e10ff */
[----:B0-----:R1:W-:Y:S01]  /*10d0*/  @P1 STG.E.128 desc[UR6][R22.64], R12 ;  /* 0x0000000c16001986 */ /* 0x0013e2000c101d06 */
[----:B------:R-:W-:Y:S05]  /*10e0*/  @!P0 EXIT ;  /* 0x000000000000894d */ /* 0x000fea0003800000 */
[----:B------:R-:W0:Y:S01]  /*10f0*/  LDS.128 R24, [R27+0x3000] ;  /* 0x003000001b187984 */ /* 0x000e220000000c00 */
[----:B------:R-:W-:-:S04]  /*1100*/  IMAD R17, R17, 0x10, R0 ;  /* 0x0000001011117824 */ /* 0x000fc800078e0200 */
[----:B------:R-:W-:-:S05]  /*1110*/  IMAD.WIDE R20, R17, 0x4, R20 ;  /* 0x0000000411147825 */ /* 0x000fca00078e0214 */
[----:B0-----:R-:W-:Y:S01]  /*1120*/  STG.E.128 desc[UR6][R20.64], R24 ;  /* 0x0000001814007986 */ /* 0x001fe2000c101d06 */
[----:B------:R-:W-:Y:S05]  /*1130*/  EXIT ;  /* 0x000000000000794d */ /* 0x000fea0003800000 */
.L_x_0:
[----:B------:R-:W-:-:S00]  /*1140*/  BRA `(.L_x_0) ;  /* 0xfffffffc00fc7947 */ /* 0x000fc0000383ffff */
[----:B------:R-:W-:-:S00]  /*1150*/  NOP ;  /* 0x0000000000007918 */ /* 0x000fc00000000000 */
        /* <DEDUP_REMOVED lines=10> */
.L_x_1:


//--------------------- .nv.global.init           --------------------------
	.section	.nv.global.init,"aw",@progbits
.nv.global.init:
	.type		_$_str,@object
	.size		_$_str,(_$_str_$_2 - _$_str)
_$_str:
        /*0000*/ 	.byte	0x5f, 0x5f, 0x43, 0x55, 0x44, 0x41, 0x5f, 0x46, 0x54, 0x5a, 0x00
	.type		_$_str_$_2,@object
	.size		_$_str_$_2,(.L_1 - _$_str_$_2)
_$_str_$_2:
        /*000b*/ 	.byte	0x5f, 0x5f, 0x43, 0x55, 0x44, 0x41, 0x5f, 0x50, 0x52, 0x45, 0x43, 0x5f, 0x53, 0x51, 0x52, 0x54
        /*001b*/ 	.byte	0x00
.L_1:


//--------------------- .nv.shared.triton_poi_fused__native_batch_norm_legit_no_training_leaky_relu_26 --------------------------
	.section	.nv.shared.triton_poi_fused__native_batch_norm_legit_no_training_leaky_relu_26,"aw",@nobits
	.sectionflags	@""
	.align	16
	.zero		1024


//--------------------- .nv.constant0.triton_poi_fused__native_batch_norm_legit_no_training_leaky_relu_26 --------------------------
	.section	.nv.constant0.triton_poi_fused__native_batch_norm_legit_no_training_leaky_relu_26,"a",@progbits
	.sectionflags	@""
	.align	4
.nv.constant0.triton_poi_fused__native_batch_norm_legit_no_training_leaky_relu_26:
	.zero		584
